//
// Generated by NVIDIA NVVM Compiler
//
// Compiler Build ID: CL-36424714
// Cuda compilation tools, release 13.0, V13.0.88
// Based on NVVM 20.0.0
//

.version 9.0
.target sm_100
.address_size 64

	// .globl	_Z12histo_kernelPcjPj

.visible .entry _Z12histo_kernelPcjPj(
	.param .u64 .ptr .align 1 _Z12histo_kernelPcjPj_param_0,
	.param .u32 _Z12histo_kernelPcjPj_param_1,
	.param .u64 .ptr .align 1 _Z12histo_kernelPcjPj_param_2
)
{
	.reg .pred 	%p<3>;
	.reg .b16 	%rs<4>;
	.reg .b32 	%r<7>;
	.reg .b64 	%rd<10>;

	ld.param.u64 	%rd1, [_Z12histo_kernelPcjPj_param_0];
	ld.param.u32 	%r2, [_Z12histo_kernelPcjPj_param_1];
	ld.param.u64 	%rd2, [_Z12histo_kernelPcjPj_param_2];
	mov.u32 	%r3, %ctaid.x;
	mov.u32 	%r4, %ntid.x;
	mov.u32 	%r5, %tid.x;
	mad.lo.s32 	%r1, %r3, %r4, %r5;
	setp.ge.u32 	%p1, %r1, %r2;
	@%p1 bra 	$L__BB0_3;
	cvta.to.global.u64 	%rd3, %rd1;
	cvt.u64.u32 	%rd4, %r1;
	add.s64 	%rd5, %rd3, %rd4;
	ld.global.u8 	%rs2, [%rd5];
	add.s16 	%rs1, %rs2, -97;
	and.b16  	%rs3, %rs1, 255;
	setp.gt.u16 	%p2, %rs3, 25;
	@%p2 bra 	$L__BB0_3;
	cvt.u64.u16 	%rd6, %rs1;
	and.b64  	%rd7, %rd6, 252;
	cvta.to.global.u64 	%rd8, %rd2;
	add.s64 	%rd9, %rd8, %rd7;
	atom.global.add.u32 	%r6, [%rd9], 1;
$L__BB0_3:
	ret;

}


// ===== COMPILED SASS (sm_100) =====

	.target	sm_100

	.elftype	@"ET_EXEC"


//--------------------- .note.nv.tkinfo           --------------------------
	.section	.note.nv.tkinfo,"",@"SHT_NOTE"
	.sectionflags	@"SHF_NOTE_NV_TKINFO"
	.tkinfo
        /*0018*/ 	.word	0x00000002
        /*0030*/ 	.string	""
        /*0030*/ 	.string	"ptxas"
        /*0030*/ 	.string	"Cuda compilation tools, release 13.0, V13.0.88"
        /*0030*/ 	.string	"Build cuda_13.0.r13.0/compiler.36424714_0"
        /*0030*/ 	.string	"-arch sm_100 -m 64 "



//--------------------- .note.nv.cuinfo           --------------------------
	.section	.note.nv.cuinfo,"",@"SHT_NOTE"
	.sectionflags	@"SHF_NOTE_NV_CUINFO"
        /*0018*/ 	.short	0x0002
        /*001a*/ 	.short	0x0064
        /*001c*/ 	.short	0x0082
	.zero		2


//--------------------- .nv.info                  --------------------------
	.section	.nv.info,"",@"SHT_CUDA_INFO"
	.align	4


	//----- nvinfo : EIATTR_REGCOUNT
	.align		4
        /*0000*/ 	.byte	0x04, 0x2f
        /*0002*/ 	.short	(.L_1 - .L_0)
	.align		4
.L_0:
        /*0004*/ 	.word	index@(_Z12histo_kernelPcjPj)
        /*0008*/ 	.word	0x00000008


	//----- nvinfo : EIATTR_FRAME_SIZE
	.align		4
.L_1:
        /*000c*/ 	.byte	0x04, 0x11
        /*000e*/ 	.short	(.L_3 - .L_2)
	.align		4
.L_2:
        /*0010*/ 	.word	index@(_Z12histo_kernelPcjPj)
        /*0014*/ 	.word	0x00000000


	//----- nvinfo : EIATTR_MIN_STACK_SIZE
	.align		4
.L_3:
        /*0018*/ 	.byte	0x04, 0x12
        /*001a*/ 	.short	(.L_5 - .L_4)
	.align		4
.L_4:
        /*001c*/ 	.word	index@(_Z12histo_kernelPcjPj)
        /*0020*/ 	.word	0x00000000
.L_5:


//--------------------- .nv.compat                --------------------------
	.section	.nv.compat,"",@"SHT_CUDA_COMPAT_INFO"
	.align	4
        /*0000*/ 	.byte	0x02, 0x09, 0x00, 0x00, 0x02, 0x02, 0x01, 0x00, 0x02, 0x05, 0x05, 0x00, 0x03, 0x07, 0x01, 0x01
        /*0010*/ 	.byte	0x02, 0x03, 0x00, 0x00, 0x02, 0x06, 0x01, 0x00, 0x04, 0x0b, 0x08, 0x00, 0x09, 0x00, 0x00, 0x00
        /*0020*/ 	.byte	0x00, 0x00, 0x00, 0x00


//--------------------- .nv.info._Z12histo_kernelPcjPj --------------------------
	.section	.nv.info._Z12histo_kernelPcjPj,"",@"SHT_CUDA_INFO"
	.sectionflags	@""
	.align	4


	//----- nvinfo : EIATTR_CUDA_API_VERSION
	.align		4
        /*0000*/ 	.byte	0x04, 0x37
        /*0002*/ 	.short	(.L_7 - .L_6)
.L_6:
        /*0004*/ 	.word	0x00000082


	//----- nvinfo : EIATTR_KPARAM_INFO
	.align		4
.L_7:
        /*0008*/ 	.byte	0x04, 0x17
        /*000a*/ 	.short	(.L_9 - .L_8)
.L_8:
        /*000c*/ 	.word	0x00000000
        /*0010*/ 	.short	0x0002
        /*0012*/ 	.short	0x0010
        /*0014*/ 	.byte	0x00, 0xf5, 0x21, 0x00


	//----- nvinfo : EIATTR_KPARAM_INFO
	.align		4
.L_9:
        /*0018*/ 	.byte	0x04, 0x17
        /*001a*/ 	.short	(.L_11 - .L_10)
.L_10:
        /*001c*/ 	.word	0x00000000
        /*0020*/ 	.short	0x0001
        /*0022*/ 	.short	0x0008
        /*0024*/ 	.byte	0x00, 0xf0, 0x11, 0x00


	//----- nvinfo : EIATTR_KPARAM_INFO
	.align		4
.L_11:
        /*0028*/ 	.byte	0x04, 0x17
        /*002a*/ 	.short	(.L_13 - .L_12)
.L_12:
        /*002c*/ 	.word	0x00000000
        /*0030*/ 	.short	0x0000
        /*0032*/ 	.short	0x0000
        /*0034*/ 	.byte	0x00, 0xf5, 0x21, 0x00


	//----- nvinfo : EIATTR_SPARSE_MMA_MASK
	.align		4
.L_13:
        /*0038*/ 	.byte	0x03, 0x50
        /*003a*/ 	.short	0x0000


	//----- nvinfo : EIATTR_MAXREG_COUNT
	.align		4
        /*003c*/ 	.byte	0x03, 0x1b
        /*003e*/ 	.short	0x00ff


	//----- nvinfo : EIATTR_MERCURY_ISA_VERSION
	.align		4
        /*0040*/ 	.byte	0x03, 0x5f
        /*0042*/ 	.short	0x0101


	//----- nvinfo : EIATTR_VRC_CTA_INIT_COUNT
	.align		4
        /*0044*/ 	.byte	0x02, 0x4a
	.zero		1
	.zero		1


	//----- nvinfo : EIATTR_EXIT_INSTR_OFFSETS
	.align		4
        /*0048*/ 	.byte	0x04, 0x1c
        /*004a*/ 	.short	(.L_15 - .L_14)


	//   ....[0]....
.L_14:
        /*004c*/ 	.word	0x00000070


	//   ....[1]....
        /*0050*/ 	.word	0x00000100


	//   ....[2]....
        /*0054*/ 	.word	0x00000170


	//----- nvinfo : EIATTR_CBANK_PARAM_SIZE
	.align		4
.L_15:
        /*0058*/ 	.byte	0x03, 0x19
        /*005a*/ 	.short	0x0018


	//----- nvinfo : EIATTR_PARAM_CBANK
	.align		4
        /*005c*/ 	.byte	0x04, 0x0a
        /*005e*/ 	.short	(.L_17 - .L_16)
	.align		4
.L_16:
        /*0060*/ 	.word	index@(.nv.constant0._Z12histo_kernelPcjPj)
        /*0064*/ 	.short	0x0380
        /*0066*/ 	.short	0x0018


	//----- nvinfo : EIATTR_SW_WAR
	.align		4
.L_17:
        /*0068*/ 	.byte	0x04, 0x36
        /*006a*/ 	.short	(.L_19 - .L_18)
.L_18:
        /*006c*/ 	.word	0x00000008
.L_19:


//--------------------- .nv.callgraph             --------------------------
	.section	.nv.callgraph,"",@"SHT_CUDA_CALLGRAPH"
	.align	4
	.sectionentsize	8
	.align		4
        /*0000*/ 	.word	0x00000000
	.align		4
        /*0004*/ 	.word	0xffffffff
	.align		4
        /*0008*/ 	.word	0x00000000
	.align		4
        /*000c*/ 	.word	0xfffffffe
	.align		4
        /*0010*/ 	.word	0x00000000
	.align		4
        /*0014*/ 	.word	0xfffffffd
	.align		4
        /*0018*/ 	.word	0x00000000
	.align		4
        /*001c*/ 	.word	0xfffffffc


//--------------------- .text._Z12histo_kernelPcjPj --------------------------
	.section	.text._Z12histo_kernelPcjPj,"ax",@progbits
	.align	128
        .global         _Z12histo_kernelPcjPj
        .type           _Z12histo_kernelPcjPj,@function
        .size           _Z12histo_kernelPcjPj,(.L_x_1 - _Z12histo_kernelPcjPj)
        .other          _Z12histo_kernelPcjPj,@"STO_CUDA_ENTRY STV_DEFAULT"
_Z12histo_kernelPcjPj:
.text._Z12histo_kernelPcjPj:
[----:B------:R-:W-:Y:S01]  /*0000*/  LDC R1, c[0x0][0x37c] ;  /* 0x0000df00ff017b82 */ /* 0x000fe20000000800 */
[----:B------:R-:W0:Y:S07]  /*0010*/  S2R R3, SR_TID.X ;  /* 0x0000000000037919 */ /* 0x000e2e0000002100 */
[----:B------:R-:W0:Y:S01]  /*0020*/  S2UR UR4, SR_CTAID.X ;  /* 0x00000000000479c3 */ /* 0x000e220000002500 */
[----:B------:R-:W1:Y:S07]  /*0030*/  LDCU UR5, c[0x0][0x388] ;  /* 0x00007100ff0577ac */ /* 0x000e6e0008000800 */
[----:B------:R-:W0:Y:S02]  /*0040*/  LDC R2, c[0x0][0x360] ;  /* 0x0000d800ff027b82 */ /* 0x000e240000000800 */
[----:B0-----:R-:W-:-:S05]  /*0050*/  IMAD R2, R2, UR4, R3 ;  /* 0x0000000402027c24 */ /* 0x001fca000f8e0203 */
[----:B-1----:R-:W-:-:S13]  /*0060*/  ISETP.GE.U32.AND P0, PT, R2, UR5, PT ;  /* 0x0000000502007c0c */ /* 0x002fda000bf06070 */
[----:B------:R-:W-:Y:S05]  /*0070*/  @P0 EXIT ;  /* 0x000000000000094d */ /* 0x000fea0003800000 */
[----:B------:R-:W0:Y:S01]  /*0080*/  LDCU.64 UR6, c[0x0][0x380] ;  /* 0x00007000ff0677ac */ /* 0x000e220008000a00 */
[----:B------:R-:W1:Y:S01]  /*0090*/  LDCU.64 UR4, c[0x0][0x358] ;  /* 0x00006b00ff0477ac */ /* 0x000e620008000a00 */
[----:B0-----:R-:W-:-:S05]  /*00a0*/  IADD3 R2, P0, PT, R2, UR6, RZ ;  /* 0x0000000602027c10 */ /* 0x001fca000ff1e0ff */
[----:B------:R-:W-:-:S05]  /*00b0*/  IMAD.X R3, RZ, RZ, UR7, P0 ;  /* 0x00000007ff037e24 */ /* 0x000fca00080e06ff */
[----:B-1----:R-:W2:Y:S02]  /*00c0*/  LDG.E.U8 R2, desc[UR4][R2.64] ;  /* 0x0000000402027981 */ /* 0x002ea4000c1e1100 */
[----:B--2---:R-:W-:-:S05]  /*00d0*/  VIADD R0, R2, 0xffffff9f ;  /* 0xffffff9f02007836 */ /* 0x004fca0000000000 */
[----:B------:R-:W-:-:S04]  /*00e0*/  LOP3.LUT R4, R0, 0xff, RZ, 0xc0, !PT ;  /* 0x000000ff00047812 */ /* 0x000fc800078ec0ff */
[----:B------:R-:W-:-:S13]  /*00f0*/  ISETP.GT.U32.AND P0, PT, R4, 0x19, PT ;  /* 0x000000190400780c */ /* 0x000fda0003f04070 */
[----:B------:R-:W-:Y:S05]  /*0100*/  @P0 EXIT ;  /* 0x000000000000094d */ /* 0x000fea0003800000 */
[----:B------:R-:W0:Y:S01]  /*0110*/  LDCU.64 UR6, c[0x0][0x390] ;  /* 0x00007200ff0677ac */ /* 0x000e220008000a00 */
[----:B------:R-:W-:Y:S01]  /*0120*/  LOP3.LUT R0, R0, 0xfc, RZ, 0xc0, !PT ;  /* 0x000000fc00007812 */ /* 0x000fe200078ec0ff */
[----:B------:R-:W-:-:S03]  /*0130*/  IMAD.MOV.U32 R5, RZ, RZ, 0x1 ;  /* 0x00000001ff057424 */ /* 0x000fc600078e00ff */
[----:B0-----:R-:W-:-:S05]  /*0140*/  IADD3 R2, P0, PT, R0, UR6, RZ ;  /* 0x0000000600027c10 */ /* 0x001fca000ff1e0ff */
[----:B------:R-:W-:-:S05]  /*0150*/  IMAD.X R3, RZ, RZ, UR7, P0 ;  /* 0x00000007ff037e24 */ /* 0x000fca00080e06ff */
[----:B------:R-:W-:Y:S01]  /*0160*/  REDG.E.ADD.STRONG.GPU desc[UR4][R2.64], R5 ;  /* 0x000000050200798e */ /* 0x000fe2000c12e104 */
[----:B------:R-:W-:Y:S05]  /*0170*/  EXIT ;  /* 0x000000000000794d */ /* 0x000fea0003800000 */
.L_x_0:
[----:B------:R-:W-:-:S00]  /*0180*/  BRA `(.L_x_0) ;  /* 0xfffffffc00fc7947 */ /* 0x000fc0000383ffff */
[----:B------:R-:W-:-:S00]  /*0190*/  NOP ;  /* 0x0000000000007918 */ /* 0x000fc00000000000 */
        /* <DEDUP_REMOVED lines=14> */
.L_x_1:


//--------------------- .nv.shared.reserved.0     --------------------------
	.section	.nv.shared.reserved.0,"aw",@nobits
	.weak		__nv_reservedSMEM_offset_0_alias
	.size		__nv_reservedSMEM_offset_0_alias, 0, 64
	.other		__nv_reservedSMEM_offset_0_alias,@"STO_CUDA_RESERVED_SHARED STV_DEFAULT"
__nv_reservedSMEM_offset_0_alias:
	.zero		0
	.zero		64


//--------------------- .nv.constant0._Z12histo_kernelPcjPj --------------------------
	.section	.nv.constant0._Z12histo_kernelPcjPj,"a",@progbits
	.sectionflags	@""
	.align	4
.nv.constant0._Z12histo_kernelPcjPj:
	.zero		920


//--------------------- SYMBOLS --------------------------

	.type		.nv.reservedSmem.offset0,@object
	.size		.nv.reservedSmem.offset0,0x4
